//
// Generated by NVIDIA NVVM Compiler
//
// Compiler Build ID: CL-36424714
// Cuda compilation tools, release 13.0, V13.0.88
// Based on NVVM 20.0.0
//

.version 9.0
.target sm_100
.address_size 64

	// .globl	_Z15matmulOptimizedPfS_S_i
// _ZZ15matmulOptimizedPfS_S_iE2As has been demoted
// _ZZ15matmulOptimizedPfS_S_iE2Bs has been demoted

.visible .entry _Z15matmulOptimizedPfS_S_i(
	.param .u64 .ptr .align 1 _Z15matmulOptimizedPfS_S_i_param_0,
	.param .u64 .ptr .align 1 _Z15matmulOptimizedPfS_S_i_param_1,
	.param .u64 .ptr .align 1 _Z15matmulOptimizedPfS_S_i_param_2,
	.param .u32 _Z15matmulOptimizedPfS_S_i_param_3
)
{
	.reg .pred 	%p<8>;
	.reg .b32 	%r<104>;
	.reg .b32 	%f<368>;
	.reg .b64 	%rd<40>;
	// demoted variable
	.shared .align 4 .b8 _ZZ15matmulOptimizedPfS_S_iE2As[1024];
	// demoted variable
	.shared .align 4 .b8 _ZZ15matmulOptimizedPfS_S_iE2Bs[1024];
	ld.param.u32 	%r31, [_Z15matmulOptimizedPfS_S_i_param_3];
	mov.u32 	%r32, %ctaid.x;
	mov.u32 	%r33, %ctaid.y;
	mov.u32 	%r1, %tid.x;
	mov.u32 	%r2, %tid.y;
	shl.b32 	%r34, %r33, 4;
	add.s32 	%r3, %r34, %r2;
	shl.b32 	%r4, %r32, 4;
	add.s32 	%r5, %r4, %r1;
	shr.s32 	%r35, %r31, 31;
	shr.u32 	%r36, %r35, 28;
	add.s32 	%r37, %r31, %r36;
	shr.s32 	%r6, %r37, 4;
	setp.lt.s32 	%p1, %r31, 16;
	mov.f32 	%f367, 0f00000000;
	@%p1 bra 	$L__BB0_9;
	mad.lo.s32 	%r100, %r31, %r3, %r1;
	shl.b32 	%r39, %r2, 6;
	mov.u32 	%r40, _ZZ15matmulOptimizedPfS_S_iE2Bs;
	add.s32 	%r8, %r40, %r39;
	add.s32 	%r41, %r6, -1;
	setp.lt.u32 	%p2, %r41, 3;
	mov.f32 	%f367, 0f00000000;
	mov.b32 	%r103, 0;
	@%p2 bra 	$L__BB0_4;
	and.b32  	%r103, %r6, 134217724;
	neg.s32 	%r101, %r103;
	add.s32 	%r43, %r2, 48;
	mad.lo.s32 	%r44, %r31, %r43, %r1;
	add.s32 	%r99, %r44, %r4;
	add.s32 	%r45, %r2, 32;
	mad.lo.s32 	%r46, %r31, %r45, %r1;
	add.s32 	%r98, %r46, %r4;
	add.s32 	%r47, %r2, 16;
	mad.lo.s32 	%r48, %r31, %r47, %r1;
	add.s32 	%r97, %r48, %r4;
	mad.lo.s32 	%r49, %r2, %r31, %r1;
	add.s32 	%r96, %r49, %r4;
	mov.f32 	%f367, 0f00000000;
$L__BB0_3:
	.pragma "nounroll";
	ld.param.u64 	%rd36, [_Z15matmulOptimizedPfS_S_i_param_1];
	ld.param.u64 	%rd33, [_Z15matmulOptimizedPfS_S_i_param_0];
	cvta.to.global.u64 	%rd4, %rd33;
	mul.wide.s32 	%rd5, %r100, 4;
	add.s64 	%rd6, %rd4, %rd5;
	ld.global.f32 	%f14, [%rd6];
	mov.u32 	%r51, _ZZ15matmulOptimizedPfS_S_iE2As;
	shl.b32 	%r53, %r1, 2;
	add.s32 	%r54, %r51, %r53;
	add.s32 	%r55, %r54, %r39;
	st.shared.f32 	[%r55], %f14;
	cvta.to.global.u64 	%rd7, %rd36;
	mul.wide.u32 	%rd8, %r96, 4;
	add.s64 	%rd9, %rd7, %rd8;
	ld.global.f32 	%f15, [%rd9];
	add.s32 	%r56, %r8, %r53;
	st.shared.f32 	[%r56], %f15;
	bar.sync 	0;
	ld.shared.f32 	%f16, [%r54];
	ld.shared.f32 	%f17, [%r8];
	fma.rn.f32 	%f18, %f16, %f17, %f367;
	ld.shared.f32 	%f19, [%r54+64];
	ld.shared.f32 	%f20, [%r8+4];
	fma.rn.f32 	%f21, %f19, %f20, %f18;
	ld.shared.f32 	%f22, [%r54+128];
	ld.shared.f32 	%f23, [%r8+8];
	fma.rn.f32 	%f24, %f22, %f23, %f21;
	ld.shared.f32 	%f25, [%r54+192];
	ld.shared.f32 	%f26, [%r8+12];
	fma.rn.f32 	%f27, %f25, %f26, %f24;
	ld.shared.f32 	%f28, [%r54+256];
	ld.shared.f32 	%f29, [%r8+16];
	fma.rn.f32 	%f30, %f28, %f29, %f27;
	ld.shared.f32 	%f31, [%r54+320];
	ld.shared.f32 	%f32, [%r8+20];
	fma.rn.f32 	%f33, %f31, %f32, %f30;
	ld.shared.f32 	%f34, [%r54+384];
	ld.shared.f32 	%f35, [%r8+24];
	fma.rn.f32 	%f36, %f34, %f35, %f33;
	ld.shared.f32 	%f37, [%r54+448];
	ld.shared.f32 	%f38, [%r8+28];
	fma.rn.f32 	%f39, %f37, %f38, %f36;
	ld.shared.f32 	%f40, [%r54+512];
	ld.shared.f32 	%f41, [%r8+32];
	fma.rn.f32 	%f42, %f40, %f41, %f39;
	ld.shared.f32 	%f43, [%r54+576];
	ld.shared.f32 	%f44, [%r8+36];
	fma.rn.f32 	%f45, %f43, %f44, %f42;
	ld.shared.f32 	%f46, [%r54+640];
	ld.shared.f32 	%f47, [%r8+40];
	fma.rn.f32 	%f48, %f46, %f47, %f45;
	ld.shared.f32 	%f49, [%r54+704];
	ld.shared.f32 	%f50, [%r8+44];
	fma.rn.f32 	%f51, %f49, %f50, %f48;
	ld.shared.f32 	%f52, [%r54+768];
	ld.shared.f32 	%f53, [%r8+48];
	fma.rn.f32 	%f54, %f52, %f53, %f51;
	ld.shared.f32 	%f55, [%r54+832];
	ld.shared.f32 	%f56, [%r8+52];
	fma.rn.f32 	%f57, %f55, %f56, %f54;
	ld.shared.f32 	%f58, [%r54+896];
	ld.shared.f32 	%f59, [%r8+56];
	fma.rn.f32 	%f60, %f58, %f59, %f57;
	ld.shared.f32 	%f61, [%r54+960];
	ld.shared.f32 	%f62, [%r8+60];
	fma.rn.f32 	%f63, %f61, %f62, %f60;
	bar.sync 	0;
	ld.global.f32 	%f64, [%rd6+64];
	st.shared.f32 	[%r55], %f64;
	mul.wide.u32 	%rd10, %r97, 4;
	add.s64 	%rd11, %rd7, %rd10;
	ld.global.f32 	%f65, [%rd11];
	st.shared.f32 	[%r56], %f65;
	bar.sync 	0;
	ld.shared.f32 	%f66, [%r54];
	ld.shared.f32 	%f67, [%r8];
	fma.rn.f32 	%f68, %f66, %f67, %f63;
	ld.shared.f32 	%f69, [%r54+64];
	ld.shared.f32 	%f70, [%r8+4];
	fma.rn.f32 	%f71, %f69, %f70, %f68;
	ld.shared.f32 	%f72, [%r54+128];
	ld.shared.f32 	%f73, [%r8+8];
	fma.rn.f32 	%f74, %f72, %f73, %f71;
	ld.shared.f32 	%f75, [%r54+192];
	ld.shared.f32 	%f76, [%r8+12];
	fma.rn.f32 	%f77, %f75, %f76, %f74;
	ld.shared.f32 	%f78, [%r54+256];
	ld.shared.f32 	%f79, [%r8+16];
	fma.rn.f32 	%f80, %f78, %f79, %f77;
	ld.shared.f32 	%f81, [%r54+320];
	ld.shared.f32 	%f82, [%r8+20];
	fma.rn.f32 	%f83, %f81, %f82, %f80;
	ld.shared.f32 	%f84, [%r54+384];
	ld.shared.f32 	%f85, [%r8+24];
	fma.rn.f32 	%f86, %f84, %f85, %f83;
	ld.shared.f32 	%f87, [%r54+448];
	ld.shared.f32 	%f88, [%r8+28];
	fma.rn.f32 	%f89, %f87, %f88, %f86;
	ld.shared.f32 	%f90, [%r54+512];
	ld.shared.f32 	%f91, [%r8+32];
	fma.rn.f32 	%f92, %f90, %f91, %f89;
	ld.shared.f32 	%f93, [%r54+576];
	ld.shared.f32 	%f94, [%r8+36];
	fma.rn.f32 	%f95, %f93, %f94, %f92;
	ld.shared.f32 	%f96, [%r54+640];
	ld.shared.f32 	%f97, [%r8+40];
	fma.rn.f32 	%f98, %f96, %f97, %f95;
	ld.shared.f32 	%f99, [%r54+704];
	ld.shared.f32 	%f100, [%r8+44];
	fma.rn.f32 	%f101, %f99, %f100, %f98;
	ld.shared.f32 	%f102, [%r54+768];
	ld.shared.f32 	%f103, [%r8+48];
	fma.rn.f32 	%f104, %f102, %f103, %f101;
	ld.shared.f32 	%f105, [%r54+832];
	ld.shared.f32 	%f106, [%r8+52];
	fma.rn.f32 	%f107, %f105, %f106, %f104;
	ld.shared.f32 	%f108, [%r54+896];
	ld.shared.f32 	%f109, [%r8+56];
	fma.rn.f32 	%f110, %f108, %f109, %f107;
	ld.shared.f32 	%f111, [%r54+960];
	ld.shared.f32 	%f112, [%r8+60];
	fma.rn.f32 	%f113, %f111, %f112, %f110;
	bar.sync 	0;
	ld.global.f32 	%f114, [%rd6+128];
	st.shared.f32 	[%r55], %f114;
	mul.wide.u32 	%rd12, %r98, 4;
	add.s64 	%rd13, %rd7, %rd12;
	ld.global.f32 	%f115, [%rd13];
	st.shared.f32 	[%r56], %f115;
	bar.sync 	0;
	ld.shared.f32 	%f116, [%r54];
	ld.shared.f32 	%f117, [%r8];
	fma.rn.f32 	%f118, %f116, %f117, %f113;
	ld.shared.f32 	%f119, [%r54+64];
	ld.shared.f32 	%f120, [%r8+4];
	fma.rn.f32 	%f121, %f119, %f120, %f118;
	ld.shared.f32 	%f122, [%r54+128];
	ld.shared.f32 	%f123, [%r8+8];
	fma.rn.f32 	%f124, %f122, %f123, %f121;
	ld.shared.f32 	%f125, [%r54+192];
	ld.shared.f32 	%f126, [%r8+12];
	fma.rn.f32 	%f127, %f125, %f126, %f124;
	ld.shared.f32 	%f128, [%r54+256];
	ld.shared.f32 	%f129, [%r8+16];
	fma.rn.f32 	%f130, %f128, %f129, %f127;
	ld.shared.f32 	%f131, [%r54+320];
	ld.shared.f32 	%f132, [%r8+20];
	fma.rn.f32 	%f133, %f131, %f132, %f130;
	ld.shared.f32 	%f134, [%r54+384];
	ld.shared.f32 	%f135, [%r8+24];
	fma.rn.f32 	%f136, %f134, %f135, %f133;
	ld.shared.f32 	%f137, [%r54+448];
	ld.shared.f32 	%f138, [%r8+28];
	fma.rn.f32 	%f139, %f137, %f138, %f136;
	ld.shared.f32 	%f140, [%r54+512];
	ld.shared.f32 	%f141, [%r8+32];
	fma.rn.f32 	%f142, %f140, %f141, %f139;
	ld.shared.f32 	%f143, [%r54+576];
	ld.shared.f32 	%f144, [%r8+36];
	fma.rn.f32 	%f145, %f143, %f144, %f142;
	ld.shared.f32 	%f146, [%r54+640];
	ld.shared.f32 	%f147, [%r8+40];
	fma.rn.f32 	%f148, %f146, %f147, %f145;
	ld.shared.f32 	%f149, [%r54+704];
	ld.shared.f32 	%f150, [%r8+44];
	fma.rn.f32 	%f151, %f149, %f150, %f148;
	ld.shared.f32 	%f152, [%r54+768];
	ld.shared.f32 	%f153, [%r8+48];
	fma.rn.f32 	%f154, %f152, %f153, %f151;
	ld.shared.f32 	%f155, [%r54+832];
	ld.shared.f32 	%f156, [%r8+52];
	fma.rn.f32 	%f157, %f155, %f156, %f154;
	ld.shared.f32 	%f158, [%r54+896];
	ld.shared.f32 	%f159, [%r8+56];
	fma.rn.f32 	%f160, %f158, %f159, %f157;
	ld.shared.f32 	%f161, [%r54+960];
	ld.shared.f32 	%f162, [%r8+60];
	fma.rn.f32 	%f163, %f161, %f162, %f160;
	bar.sync 	0;
	ld.global.f32 	%f164, [%rd6+192];
	st.shared.f32 	[%r55], %f164;
	mul.wide.u32 	%rd14, %r99, 4;
	add.s64 	%rd15, %rd7, %rd14;
	ld.global.f32 	%f165, [%rd15];
	st.shared.f32 	[%r56], %f165;
	bar.sync 	0;
	ld.shared.f32 	%f166, [%r54];
	ld.shared.f32 	%f167, [%r8];
	fma.rn.f32 	%f168, %f166, %f167, %f163;
	ld.shared.f32 	%f169, [%r54+64];
	ld.shared.f32 	%f170, [%r8+4];
	fma.rn.f32 	%f171, %f169, %f170, %f168;
	ld.shared.f32 	%f172, [%r54+128];
	ld.shared.f32 	%f173, [%r8+8];
	fma.rn.f32 	%f174, %f172, %f173, %f171;
	ld.shared.f32 	%f175, [%r54+192];
	ld.shared.f32 	%f176, [%r8+12];
	fma.rn.f32 	%f177, %f175, %f176, %f174;
	ld.shared.f32 	%f178, [%r54+256];
	ld.shared.f32 	%f179, [%r8+16];
	fma.rn.f32 	%f180, %f178, %f179, %f177;
	ld.shared.f32 	%f181, [%r54+320];
	ld.shared.f32 	%f182, [%r8+20];
	fma.rn.f32 	%f183, %f181, %f182, %f180;
	ld.shared.f32 	%f184, [%r54+384];
	ld.shared.f32 	%f185, [%r8+24];
	fma.rn.f32 	%f186, %f184, %f185, %f183;
	ld.shared.f32 	%f187, [%r54+448];
	ld.shared.f32 	%f188, [%r8+28];
	fma.rn.f32 	%f189, %f187, %f188, %f186;
	ld.shared.f32 	%f190, [%r54+512];
	ld.shared.f32 	%f191, [%r8+32];
	fma.rn.f32 	%f192, %f190, %f191, %f189;
	ld.shared.f32 	%f193, [%r54+576];
	ld.shared.f32 	%f194, [%r8+36];
	fma.rn.f32 	%f195, %f193, %f194, %f192;
	ld.shared.f32 	%f196, [%r54+640];
	ld.shared.f32 	%f197, [%r8+40];
	fma.rn.f32 	%f198, %f196, %f197, %f195;
	ld.shared.f32 	%f199, [%r54+704];
	ld.shared.f32 	%f200, [%r8+44];
	fma.rn.f32 	%f201, %f199, %f200, %f198;
	ld.shared.f32 	%f202, [%r54+768];
	ld.shared.f32 	%f203, [%r8+48];
	fma.rn.f32 	%f204, %f202, %f203, %f201;
	ld.shared.f32 	%f205, [%r54+832];
	ld.shared.f32 	%f206, [%r8+52];
	fma.rn.f32 	%f207, %f205, %f206, %f204;
	ld.shared.f32 	%f208, [%r54+896];
	ld.shared.f32 	%f209, [%r8+56];
	fma.rn.f32 	%f210, %f208, %f209, %f207;
	ld.shared.f32 	%f211, [%r54+960];
	ld.shared.f32 	%f212, [%r8+60];
	fma.rn.f32 	%f367, %f211, %f212, %f210;
	bar.sync 	0;
	add.s32 	%r101, %r101, 4;
	add.s32 	%r100, %r100, 64;
	shl.b32 	%r57, %r31, 6;
	add.s32 	%r99, %r99, %r57;
	add.s32 	%r98, %r98, %r57;
	add.s32 	%r97, %r97, %r57;
	add.s32 	%r96, %r96, %r57;
	setp.ne.s32 	%p3, %r101, 0;
	@%p3 bra 	$L__BB0_3;
$L__BB0_4:
	and.b32  	%r28, %r6, 3;
	setp.eq.s32 	%p4, %r28, 0;
	@%p4 bra 	$L__BB0_9;
	setp.eq.s32 	%p5, %r28, 1;
	@%p5 bra 	$L__BB0_7;
	ld.param.u64 	%rd37, [_Z15matmulOptimizedPfS_S_i_param_1];
	ld.param.u64 	%rd34, [_Z15matmulOptimizedPfS_S_i_param_0];
	shl.b32 	%r58, %r103, 4;
	mad.lo.s32 	%r63, %r31, %r3, %r1;
	add.s32 	%r64, %r63, %r58;
	add.s32 	%r65, %r58, %r2;
	mad.lo.s32 	%r66, %r65, %r31, %r5;
	cvta.to.global.u64 	%rd16, %rd34;
	mul.wide.s32 	%rd17, %r64, 4;
	add.s64 	%rd18, %rd16, %rd17;
	ld.global.f32 	%f214, [%rd18];
	mov.u32 	%r68, _ZZ15matmulOptimizedPfS_S_iE2As;
	shl.b32 	%r69, %r1, 2;
	add.s32 	%r70, %r68, %r69;
	add.s32 	%r71, %r70, %r39;
	st.shared.f32 	[%r71], %f214;
	cvta.to.global.u64 	%rd19, %rd37;
	mul.wide.u32 	%rd20, %r66, 4;
	add.s64 	%rd21, %rd19, %rd20;
	ld.global.f32 	%f215, [%rd21];
	add.s32 	%r72, %r8, %r69;
	st.shared.f32 	[%r72], %f215;
	bar.sync 	0;
	ld.shared.f32 	%f216, [%r70];
	ld.shared.f32 	%f217, [%r8];
	fma.rn.f32 	%f218, %f216, %f217, %f367;
	ld.shared.f32 	%f219, [%r70+64];
	ld.shared.f32 	%f220, [%r8+4];
	fma.rn.f32 	%f221, %f219, %f220, %f218;
	ld.shared.f32 	%f222, [%r70+128];
	ld.shared.f32 	%f223, [%r8+8];
	fma.rn.f32 	%f224, %f222, %f223, %f221;
	ld.shared.f32 	%f225, [%r70+192];
	ld.shared.f32 	%f226, [%r8+12];
	fma.rn.f32 	%f227, %f225, %f226, %f224;
	ld.shared.f32 	%f228, [%r70+256];
	ld.shared.f32 	%f229, [%r8+16];
	fma.rn.f32 	%f230, %f228, %f229, %f227;
	ld.shared.f32 	%f231, [%r70+320];
	ld.shared.f32 	%f232, [%r8+20];
	fma.rn.f32 	%f233, %f231, %f232, %f230;
	ld.shared.f32 	%f234, [%r70+384];
	ld.shared.f32 	%f235, [%r8+24];
	fma.rn.f32 	%f236, %f234, %f235, %f233;
	ld.shared.f32 	%f237, [%r70+448];
	ld.shared.f32 	%f238, [%r8+28];
	fma.rn.f32 	%f239, %f237, %f238, %f236;
	ld.shared.f32 	%f240, [%r70+512];
	ld.shared.f32 	%f241, [%r8+32];
	fma.rn.f32 	%f242, %f240, %f241, %f239;
	ld.shared.f32 	%f243, [%r70+576];
	ld.shared.f32 	%f244, [%r8+36];
	fma.rn.f32 	%f245, %f243, %f244, %f242;
	ld.shared.f32 	%f246, [%r70+640];
	ld.shared.f32 	%f247, [%r8+40];
	fma.rn.f32 	%f248, %f246, %f247, %f245;
	ld.shared.f32 	%f249, [%r70+704];
	ld.shared.f32 	%f250, [%r8+44];
	fma.rn.f32 	%f251, %f249, %f250, %f248;
	ld.shared.f32 	%f252, [%r70+768];
	ld.shared.f32 	%f253, [%r8+48];
	fma.rn.f32 	%f254, %f252, %f253, %f251;
	ld.shared.f32 	%f255, [%r70+832];
	ld.shared.f32 	%f256, [%r8+52];
	fma.rn.f32 	%f257, %f255, %f256, %f254;
	ld.shared.f32 	%f258, [%r70+896];
	ld.shared.f32 	%f259, [%r8+56];
	fma.rn.f32 	%f260, %f258, %f259, %f257;
	ld.shared.f32 	%f261, [%r70+960];
	ld.shared.f32 	%f262, [%r8+60];
	fma.rn.f32 	%f263, %f261, %f262, %f260;
	bar.sync 	0;
	add.s32 	%r73, %r65, 16;
	mad.lo.s32 	%r74, %r73, %r31, %r5;
	ld.global.f32 	%f264, [%rd18+64];
	st.shared.f32 	[%r71], %f264;
	mul.wide.u32 	%rd22, %r74, 4;
	add.s64 	%rd23, %rd19, %rd22;
	ld.global.f32 	%f265, [%rd23];
	st.shared.f32 	[%r72], %f265;
	bar.sync 	0;
	ld.shared.f32 	%f266, [%r70];
	ld.shared.f32 	%f267, [%r8];
	fma.rn.f32 	%f268, %f266, %f267, %f263;
	ld.shared.f32 	%f269, [%r70+64];
	ld.shared.f32 	%f270, [%r8+4];
	fma.rn.f32 	%f271, %f269, %f270, %f268;
	ld.shared.f32 	%f272, [%r70+128];
	ld.shared.f32 	%f273, [%r8+8];
	fma.rn.f32 	%f274, %f272, %f273, %f271;
	ld.shared.f32 	%f275, [%r70+192];
	ld.shared.f32 	%f276, [%r8+12];
	fma.rn.f32 	%f277, %f275, %f276, %f274;
	ld.shared.f32 	%f278, [%r70+256];
	ld.shared.f32 	%f279, [%r8+16];
	fma.rn.f32 	%f280, %f278, %f279, %f277;
	ld.shared.f32 	%f281, [%r70+320];
	ld.shared.f32 	%f282, [%r8+20];
	fma.rn.f32 	%f283, %f281, %f282, %f280;
	ld.shared.f32 	%f284, [%r70+384];
	ld.shared.f32 	%f285, [%r8+24];
	fma.rn.f32 	%f286, %f284, %f285, %f283;
	ld.shared.f32 	%f287, [%r70+448];
	ld.shared.f32 	%f288, [%r8+28];
	fma.rn.f32 	%f289, %f287, %f288, %f286;
	ld.shared.f32 	%f290, [%r70+512];
	ld.shared.f32 	%f291, [%r8+32];
	fma.rn.f32 	%f292, %f290, %f291, %f289;
	ld.shared.f32 	%f293, [%r70+576];
	ld.shared.f32 	%f294, [%r8+36];
	fma.rn.f32 	%f295, %f293, %f294, %f292;
	ld.shared.f32 	%f296, [%r70+640];
	ld.shared.f32 	%f297, [%r8+40];
	fma.rn.f32 	%f298, %f296, %f297, %f295;
	ld.shared.f32 	%f299, [%r70+704];
	ld.shared.f32 	%f300, [%r8+44];
	fma.rn.f32 	%f301, %f299, %f300, %f298;
	ld.shared.f32 	%f302, [%r70+768];
	ld.shared.f32 	%f303, [%r8+48];
	fma.rn.f32 	%f304, %f302, %f303, %f301;
	ld.shared.f32 	%f305, [%r70+832];
	ld.shared.f32 	%f306, [%r8+52];
	fma.rn.f32 	%f307, %f305, %f306, %f304;
	ld.shared.f32 	%f308, [%r70+896];
	ld.shared.f32 	%f309, [%r8+56];
	fma.rn.f32 	%f310, %f308, %f309, %f307;
	ld.shared.f32 	%f311, [%r70+960];
	ld.shared.f32 	%f312, [%r8+60];
	fma.rn.f32 	%f367, %f311, %f312, %f310;
	bar.sync 	0;
	add.s32 	%r103, %r103, 2;
$L__BB0_7:
	and.b32  	%r75, %r6, 1;
	setp.eq.b32 	%p6, %r75, 1;
	not.pred 	%p7, %p6;
	@%p7 bra 	$L__BB0_9;
	ld.param.u64 	%rd38, [_Z15matmulOptimizedPfS_S_i_param_1];
	ld.param.u64 	%rd35, [_Z15matmulOptimizedPfS_S_i_param_0];
	shl.b32 	%r76, %r103, 4;
	mad.lo.s32 	%r81, %r31, %r3, %r1;
	add.s32 	%r82, %r81, %r76;
	add.s32 	%r83, %r76, %r2;
	mad.lo.s32 	%r84, %r83, %r31, %r5;
	cvta.to.global.u64 	%rd24, %rd35;
	mul.wide.s32 	%rd25, %r82, 4;
	add.s64 	%rd26, %rd24, %rd25;
	ld.global.f32 	%f313, [%rd26];
	mov.u32 	%r86, _ZZ15matmulOptimizedPfS_S_iE2As;
	shl.b32 	%r87, %r1, 2;
	add.s32 	%r88, %r86, %r87;
	add.s32 	%r89, %r88, %r39;
	st.shared.f32 	[%r89], %f313;
	cvta.to.global.u64 	%rd27, %rd38;
	mul.wide.u32 	%rd28, %r84, 4;
	add.s64 	%rd29, %rd27, %rd28;
	ld.global.f32 	%f314, [%rd29];
	add.s32 	%r90, %r8, %r87;
	st.shared.f32 	[%r90], %f314;
	bar.sync 	0;
	ld.shared.f32 	%f315, [%r88];
	ld.shared.f32 	%f316, [%r8];
	fma.rn.f32 	%f317, %f315, %f316, %f367;
	ld.shared.f32 	%f318, [%r88+64];
	ld.shared.f32 	%f319, [%r8+4];
	fma.rn.f32 	%f320, %f318, %f319, %f317;
	ld.shared.f32 	%f321, [%r88+128];
	ld.shared.f32 	%f322, [%r8+8];
	fma.rn.f32 	%f323, %f321, %f322, %f320;
	ld.shared.f32 	%f324, [%r88+192];
	ld.shared.f32 	%f325, [%r8+12];
	fma.rn.f32 	%f326, %f324, %f325, %f323;
	ld.shared.f32 	%f327, [%r88+256];
	ld.shared.f32 	%f328, [%r8+16];
	fma.rn.f32 	%f329, %f327, %f328, %f326;
	ld.shared.f32 	%f330, [%r88+320];
	ld.shared.f32 	%f331, [%r8+20];
	fma.rn.f32 	%f332, %f330, %f331, %f329;
	ld.shared.f32 	%f333, [%r88+384];
	ld.shared.f32 	%f334, [%r8+24];
	fma.rn.f32 	%f335, %f333, %f334, %f332;
	ld.shared.f32 	%f336, [%r88+448];
	ld.shared.f32 	%f337, [%r8+28];
	fma.rn.f32 	%f338, %f336, %f337, %f335;
	ld.shared.f32 	%f339, [%r88+512];
	ld.shared.f32 	%f340, [%r8+32];
	fma.rn.f32 	%f341, %f339, %f340, %f338;
	ld.shared.f32 	%f342, [%r88+576];
	ld.shared.f32 	%f343, [%r8+36];
	fma.rn.f32 	%f344, %f342, %f343, %f341;
	ld.shared.f32 	%f345, [%r88+640];
	ld.shared.f32 	%f346, [%r8+40];
	fma.rn.f32 	%f347, %f345, %f346, %f344;
	ld.shared.f32 	%f348, [%r88+704];
	ld.shared.f32 	%f349, [%r8+44];
	fma.rn.f32 	%f350, %f348, %f349, %f347;
	ld.shared.f32 	%f351, [%r88+768];
	ld.shared.f32 	%f352, [%r8+48];
	fma.rn.f32 	%f353, %f351, %f352, %f350;
	ld.shared.f32 	%f354, [%r88+832];
	ld.shared.f32 	%f355, [%r8+52];
	fma.rn.f32 	%f356, %f354, %f355, %f353;
	ld.shared.f32 	%f357, [%r88+896];
	ld.shared.f32 	%f358, [%r8+56];
	fma.rn.f32 	%f359, %f357, %f358, %f356;
	ld.shared.f32 	%f360, [%r88+960];
	ld.shared.f32 	%f361, [%r8+60];
	fma.rn.f32 	%f367, %f360, %f361, %f359;
	bar.sync 	0;
$L__BB0_9:
	ld.param.u64 	%rd39, [_Z15matmulOptimizedPfS_S_i_param_2];
	cvta.to.global.u64 	%rd30, %rd39;
	mad.lo.s32 	%r95, %r31, %r3, %r5;
	mul.wide.s32 	%rd31, %r95, 4;
	add.s64 	%rd32, %rd30, %rd31;
	st.global.f32 	[%rd32], %f367;
	ret;

}


// ===== COMPILED SASS (sm_100) =====

	.target	sm_100

	.elftype	@"ET_EXEC"


//--------------------- .note.nv.tkinfo           --------------------------
	.section	.note.nv.tkinfo,"",@"SHT_NOTE"
	.sectionflags	@"SHF_NOTE_NV_TKINFO"
	.tkinfo
        /*0018*/ 	.word	0x00000002
        /*0030*/ 	.string	""
        /*0030*/ 	.string	"ptxas"
        /*0030*/ 	.string	"Cuda compilation tools, release 13.0, V13.0.88"
        /*0030*/ 	.string	"Build cuda_13.0.r13.0/compiler.36424714_0"
        /*0030*/ 	.string	"-arch sm_100 -m 64 "



//--------------------- .note.nv.cuinfo           --------------------------
	.section	.note.nv.cuinfo,"",@"SHT_NOTE"
	.sectionflags	@"SHF_NOTE_NV_CUINFO"
        /*0018*/ 	.short	0x0002
        /*001a*/ 	.short	0x0064
        /*001c*/ 	.short	0x0082
	.zero		2


//--------------------- .nv.info                  --------------------------
	.section	.nv.info,"",@"SHT_CUDA_INFO"
	.align	4


	//----- nvinfo : EIATTR_REGCOUNT
	.align		4
        /*0000*/ 	.byte	0x04, 0x2f
        /*0002*/ 	.short	(.L_1 - .L_0)
	.align		4
.L_0:
        /*0004*/ 	.word	index@(_Z15matmulOptimizedPfS_S_i)
        /*0008*/ 	.word	0x00000028


	//----- nvinfo : EIATTR_FRAME_SIZE
	.align		4
.L_1:
        /*000c*/ 	.byte	0x04, 0x11
        /*000e*/ 	.short	(.L_3 - .L_2)
	.align		4
.L_2:
        /*0010*/ 	.word	index@(_Z15matmulOptimizedPfS_S_i)
        /*0014*/ 	.word	0x00000000


	//----- nvinfo : EIATTR_MIN_STACK_SIZE
	.align		4
.L_3:
        /*0018*/ 	.byte	0x04, 0x12
        /*001a*/ 	.short	(.L_5 - .L_4)
	.align		4
.L_4:
        /*001c*/ 	.word	index@(_Z15matmulOptimizedPfS_S_i)
        /*0020*/ 	.word	0x00000000
.L_5:


//--------------------- .nv.compat                --------------------------
	.section	.nv.compat,"",@"SHT_CUDA_COMPAT_INFO"
	.align	4
        /*0000*/ 	.byte	0x02, 0x09, 0x00, 0x00, 0x02, 0x02, 0x01, 0x00, 0x02, 0x05, 0x05, 0x00, 0x03, 0x07, 0x01, 0x01
        /*0010*/ 	.byte	0x02, 0x03, 0x00, 0x00, 0x02, 0x06, 0x01, 0x00, 0x04, 0x0b, 0x08, 0x00, 0x09, 0x00, 0x00, 0x00
        /*0020*/ 	.byte	0x00, 0x00, 0x00, 0x00


//--------------------- .nv.info._Z15matmulOptimizedPfS_S_i --------------------------
	.section	.nv.info._Z15matmulOptimizedPfS_S_i,"",@"SHT_CUDA_INFO"
	.sectionflags	@""
	.align	4


	//----- nvinfo : EIATTR_CUDA_API_VERSION
	.align		4
        /*0000*/ 	.byte	0x04, 0x37
        /*0002*/ 	.short	(.L_7 - .L_6)
.L_6:
        /*0004*/ 	.word	0x00000082


	//----- nvinfo : EIATTR_KPARAM_INFO
	.align		4
.L_7:
        /*0008*/ 	.byte	0x04, 0x17
        /*000a*/ 	.short	(.L_9 - .L_8)
.L_8:
        /*000c*/ 	.word	0x00000000
        /*0010*/ 	.short	0x0003
        /*0012*/ 	.short	0x0018
        /*0014*/ 	.byte	0x00, 0xf0, 0x11, 0x00


	//----- nvinfo : EIATTR_KPARAM_INFO
	.align		4
.L_9:
        /*0018*/ 	.byte	0x04, 0x17
        /*001a*/ 	.short	(.L_11 - .L_10)
.L_10:
        /*001c*/ 	.word	0x00000000
        /*0020*/ 	.short	0x0002
        /*0022*/ 	.short	0x0010
        /*0024*/ 	.byte	0x00, 0xf5, 0x21, 0x00


	//----- nvinfo : EIATTR_KPARAM_INFO
	.align		4
.L_11:
        /*0028*/ 	.byte	0x04, 0x17
        /*002a*/ 	.short	(.L_13 - .L_12)
.L_12:
        /*002c*/ 	.word	0x00000000
        /*0030*/ 	.short	0x0001
        /*0032*/ 	.short	0x0008
        /*0034*/ 	.byte	0x00, 0xf5, 0x21, 0x00


	//----- nvinfo : EIATTR_KPARAM_INFO
	.align		4
.L_13:
        /*0038*/ 	.byte	0x04, 0x17
        /*003a*/ 	.short	(.L_15 - .L_14)
.L_14:
        /*003c*/ 	.word	0x00000000
        /*0040*/ 	.short	0x0000
        /*0042*/ 	.short	0x0000
        /*0044*/ 	.byte	0x00, 0xf5, 0x21, 0x00


	//----- nvinfo : EIATTR_SPARSE_MMA_MASK
	.align		4
.L_15:
        /*0048*/ 	.byte	0x03, 0x50
        /*004a*/ 	.short	0x0000


	//----- nvinfo : EIATTR_MAXREG_COUNT
	.align		4
        /*004c*/ 	.byte	0x03, 0x1b
        /*004e*/ 	.short	0x00ff


	//----- nvinfo : EIATTR_NUM_BARRIERS
	.align		4
        /*0050*/ 	.byte	0x02, 0x4c
        /*0052*/ 	.byte	0x01
	.zero		1


	//----- nvinfo : EIATTR_MERCURY_ISA_VERSION
	.align		4
        /*0054*/ 	.byte	0x03, 0x5f
        /*0056*/ 	.short	0x0101


	//----- nvinfo : EIATTR_VRC_CTA_INIT_COUNT
	.align		4
        /*0058*/ 	.byte	0x02, 0x4a
	.zero		1
	.zero		1


	//----- nvinfo : EIATTR_EXIT_INSTR_OFFSETS
	.align		4
        /*005c*/ 	.byte	0x04, 0x1c
        /*005e*/ 	.short	(.L_17 - .L_16)


	//   ....[0]....
.L_16:
        /*0060*/ 	.word	0x00001870


	//----- nvinfo : EIATTR_CBANK_PARAM_SIZE
	.align		4
.L_17:
        /*0064*/ 	.byte	0x03, 0x19
        /*0066*/ 	.short	0x001c


	//----- nvinfo : EIATTR_PARAM_CBANK
	.align		4
        /*0068*/ 	.byte	0x04, 0x0a
        /*006a*/ 	.short	(.L_19 - .L_18)
	.align		4
.L_18:
        /*006c*/ 	.word	index@(.nv.constant0._Z15matmulOptimizedPfS_S_i)
        /*0070*/ 	.short	0x0380
        /*0072*/ 	.short	0x001c


	//----- nvinfo : EIATTR_SW_WAR
	.align		4
.L_19:
        /*0074*/ 	.byte	0x04, 0x36
        /*0076*/ 	.short	(.L_21 - .L_20)
.L_20:
        /*0078*/ 	.word	0x00000008
.L_21:


//--------------------- .nv.callgraph             --------------------------
	.section	.nv.callgraph,"",@"SHT_CUDA_CALLGRAPH"
	.align	4
	.sectionentsize	8
	.align		4
        /*0000*/ 	.word	0x00000000
	.align		4
        /*0004*/ 	.word	0xffffffff
	.align		4
        /*0008*/ 	.word	0x00000000
	.align		4
        /*000c*/ 	.word	0xfffffffe
	.align		4
        /*0010*/ 	.word	0x00000000
	.align		4
        /*0014*/ 	.word	0xfffffffd
	.align		4
        /*0018*/ 	.word	0x00000000
	.align		4
        /*001c*/ 	.word	0xfffffffc


//--------------------- .text._Z15matmulOptimizedPfS_S_i --------------------------
	.section	.text._Z15matmulOptimizedPfS_S_i,"ax",@progbits
	.align	128
        .global         _Z15matmulOptimizedPfS_S_i
        .type           _Z15matmulOptimizedPfS_S_i,@function
        .size           _Z15matmulOptimizedPfS_S_i,(.L_x_5 - _Z15matmulOptimizedPfS_S_i)
        .other          _Z15matmulOptimizedPfS_S_i,@"STO_CUDA_ENTRY STV_DEFAULT"
_Z15matmulOptimizedPfS_S_i:
.text._Z15matmulOptimizedPfS_S_i:
[----:B------:R-:W-:Y:S08]  /*0000*/  LDC R1, c[0x0][0x37c] ;  /* 0x0000df00ff017b82 */ /* 0x000ff00000000800 */
[----:B------:R-:W0:Y:S01]  /*0010*/  LDC R5, c[0x0][0x398] ;  /* 0x0000e600ff057b82 */ /* 0x000e220000000800 */
[----:B------:R-:W1:Y:S01]  /*0020*/  S2R R6, SR_CTAID.Y ;  /* 0x0000000000067919 */ /* 0x000e620000002600 */
[----:B------:R-:W2:Y:S01]  /*0030*/  LDCU.64 UR8, c[0x0][0x358] ;  /* 0x00006b00ff0877ac */ /* 0x000ea20008000a00 */
[----:B------:R-:W-:Y:S01]  /*0040*/  HFMA2 R29, -RZ, RZ, 0, 0 ;  /* 0x00000000ff1d7431 */ /* 0x000fe200000001ff */
[----:B------:R-:W1:Y:S01]  /*0050*/  S2R R3, SR_TID.Y ;  /* 0x0000000000037919 */ /* 0x000e620000002200 */
[----:B------:R-:W3:Y:S01]  /*0060*/  S2R R11, SR_CTAID.X ;  /* 0x00000000000b7919 */ /* 0x000ee20000002500 */
[----:B------:R-:W3:Y:S01]  /*0070*/  S2R R2, SR_TID.X ;  /* 0x0000000000027919 */ /* 0x000ee20000002100 */
[----:B0-----:R-:W-:-:S02]  /*0080*/  ISETP.GE.AND P0, PT, R5, 0x10, PT ;  /* 0x000000100500780c */ /* 0x001fc40003f06270 */
[----:B------:R-:W-:-:S04]  /*0090*/  SHF.R.S32.HI R0, RZ, 0x1f, R5 ;  /* 0x0000001fff007819 */ /* 0x000fc80000011405 */
[----:B------:R-:W-:Y:S02]  /*00a0*/  LEA.HI R0, R0, R5, RZ, 0x4 ;  /* 0x0000000500007211 */ /* 0x000fe400078f20ff */
[----:B-1----:R-:W-:Y:S02]  /*00b0*/  LEA R6, R6, R3, 0x4 ;  /* 0x0000000306067211 */ /* 0x002fe400078e20ff */
[----:B---3--:R-:W-:-:S03]  /*00c0*/  LEA R4, R11, R2, 0x4 ;  /* 0x000000020b047211 */ /* 0x008fc600078e20ff */
[----:B--2---:R-:W-:Y:S05]  /*00d0*/  @!P0 BRA `(.L_x_0) ;  /* 0x0000001400d48947 */ /* 0x004fea0003800000 */
[----:B------:R-:W0:Y:S01]  /*00e0*/  S2UR UR6, SR_CgaCtaId ;  /* 0x00000000000679c3 */ /* 0x000e220000008800 */
[----:B------:R-:W-:Y:S01]  /*00f0*/  SHF.R.S32.HI R27, RZ, 0x4, R0 ;  /* 0x00000004ff1b7819 */ /* 0x000fe20000011400 */
[----:B------:R-:W-:Y:S01]  /*0100*/  UMOV UR4, 0x400 ;  /* 0x0000040000047882 */ /* 0x000fe20000000000 */
[----:B------:R-:W-:Y:S01]  /*0110*/  IMAD R21, R6, R5, R2 ;  /* 0x0000000506157224 */ /* 0x000fe200078e0202 */
[----:B------:R-:W-:Y:S01]  /*0120*/  UIADD3 UR5, UPT, UPT, UR4, 0x400, URZ ;  /* 0x0000040004057890 */ /* 0x000fe2000fffe0ff */
[----:B------:R-:W-:Y:S02]  /*0130*/  IADD3 R0, PT, PT, R27, -0x1, RZ ;  /* 0xffffffff1b007810 */ /* 0x000fe40007ffe0ff */
[----:B------:R-:W-:Y:S02]  /*0140*/  MOV R29, RZ ;  /* 0x000000ff001d7202 */ /* 0x000fe40000000f00 */
[----:B------:R-:W-:Y:S02]  /*0150*/  ISETP.GE.U32.AND P0, PT, R0, 0x3, PT ;  /* 0x000000030000780c */ /* 0x000fe40003f06070 */
[----:B------:R-:W-:Y:S01]  /*0160*/  MOV R0, RZ ;  /* 0x000000ff00007202 */ /* 0x000fe20000000f00 */
[----:B0-----:R-:W-:-:S06]  /*0170*/  ULEA UR5, UR6, UR5, 0x18 ;  /* 0x0000000506057291 */ /* 0x001fcc000f8ec0ff */
[----:B------:R-:W-:-:S04]  /*0180*/  LEA R7, R3, UR5, 0x6 ;  /* 0x0000000503077c11 */ /* 0x000fc8000f8e30ff */
[----:B------:R-:W-:Y:S05]  /*0190*/  @!P0 BRA `(.L_x_1) ;  /* 0x0000000c00288947 */ /* 0x000fea0003800000 */
[C---:B------:R-:W-:Y:S01]  /*01a0*/  IADD3 R0, PT, PT, R3.reuse, 0x30, RZ ;  /* 0x0000003003007810 */ /* 0x040fe20007ffe0ff */
[----:B------:R-:W-:Y:S01]  /*01b0*/  ULEA UR5, UR6, UR4, 0x18 ;  /* 0x0000000406057291 */ /* 0x000fe2000f8ec0ff */
[C---:B------:R-:W-:Y:S01]  /*01c0*/  IADD3 R8, PT, PT, R3.reuse, 0x20, RZ ;  /* 0x0000002003087810 */ /* 0x040fe20007ffe0ff */
[CCC-:B------:R-:W-:Y:S01]  /*01d0*/  IMAD R26, R3.reuse, R5.reuse, R2.reuse ;  /* 0x00000005031a7224 */ /* 0x1c0fe200078e0202 */
[----:B------:R-:W-:Y:S01]  /*01e0*/  IADD3 R9, PT, PT, R3, 0x10, RZ ;  /* 0x0000001003097810 */ /* 0x000fe20007ffe0ff */
[-CC-:B------:R-:W-:Y:S02]  /*01f0*/  IMAD R0, R0, R5.reuse, R2.reuse ;  /* 0x0000000500007224 */ /* 0x180fe400078e0202 */
[----:B------:R-:W-:Y:S02]  /*0200*/  HFMA2 R29, -RZ, RZ, 0, 0 ;  /* 0x00000000ff1d7431 */ /* 0x000fe400000001ff */
[-CC-:B------:R-:W-:Y:S01]  /*0210*/  IMAD R8, R8, R5.reuse, R2.reuse ;  /* 0x0000000508087224 */ /* 0x180fe200078e0202 */
[----:B------:R-:W-:Y:S01]  /*0220*/  LEA R24, R2, UR5, 0x2 ;  /* 0x0000000502187c11 */ /* 0x000fe2000f8e10ff */
[----:B------:R-:W-:Y:S01]  /*0230*/  IMAD R9, R9, R5, R2 ;  /* 0x0000000509097224 */ /* 0x000fe200078e0202 */
[----:B------:R-:W-:-:S02]  /*0240*/  LEA R32, R11, R0, 0x4 ;  /* 0x000000000b207211 */ /* 0x000fc400078e20ff */
[----:B------:R-:W-:Y:S02]  /*0250*/  LOP3.LUT R0, R27, 0x7fffffc, RZ, 0xc0, !PT ;  /* 0x07fffffc1b007812 */ /* 0x000fe400078ec0ff */
[C---:B------:R-:W-:Y:S02]  /*0260*/  LEA R26, R11.reuse, R26, 0x4 ;  /* 0x0000001a0b1a7211 */ /* 0x040fe400078e20ff */
[C---:B------:R-:W-:Y:S02]  /*0270*/  LEA R30, R11.reuse, R8, 0x4 ;  /* 0x000000080b1e7211 */ /* 0x040fe400078e20ff */
[----:B------:R-:W-:Y:S02]  /*0280*/  LEA R28, R11, R9, 0x4 ;  /* 0x000000090b1c7211 */ /* 0x000fe400078e20ff */
[----:B------:R-:W-:Y:S02]  /*0290*/  MOV R25, R21 ;  /* 0x0000001500197202 */ /* 0x000fe40000000f00 */
[----:B------:R-:W-:-:S02]  /*02a0*/  LEA R20, R2, R7, 0x2 ;  /* 0x0000000702147211 */ /* 0x000fc400078e10ff */
[----:B------:R-:W-:Y:S02]  /*02b0*/  IADD3 R23, PT, PT, -R0, RZ, RZ ;  /* 0x000000ff00177210 */ /* 0x000fe40007ffe1ff */
[----:B------:R-:W-:-:S07]  /*02c0*/  LEA R22, R3, R24, 0x6 ;  /* 0x0000001803167211 */ /* 0x000fce00078e30ff */
.L_x_2:
[----:B------:R-:W0:Y:S08]  /*02d0*/  LDC.64 R16, c[0x0][0x380] ;  /* 0x0000e000ff107b82 */ /* 0x000e300000000a00 */
[----:B------:R-:W1:Y:S01]  /*02e0*/  LDC.64 R18, c[0x0][0x388] ;  /* 0x0000e200ff127b82 */ /* 0x000e620000000a00 */
[----:B0-----:R-:W-:-:S05]  /*02f0*/  IMAD.WIDE R16, R25, 0x4, R16 ;  /* 0x0000000419107825 */ /* 0x001fca00078e0210 */
[----:B------:R-:W2:Y:S01]  /*0300*/  LDG.E R11, desc[UR8][R16.64] ;  /* 0x00000008100b7981 */ /* 0x000ea2000c1e1900 */
[----:B-1----:R-:W-:-:S05]  /*0310*/  IMAD.WIDE.U32 R8, R26, 0x4, R18 ;  /* 0x000000041a087825 */ /* 0x002fca00078e0012 */
[----:B------:R-:W3:Y:S04]  /*0320*/  LDG.E R33, desc[UR8][R8.64] ;  /* 0x0000000808217981 */ /* 0x000ee8000c1e1900 */
[----:B--2---:R-:W-:Y:S04]  /*0330*/  STS [R22], R11 ;  /* 0x0000000b16007388 */ /* 0x004fe80000000800 */
[----:B---3--:R-:W-:Y:S01]  /*0340*/  STS [R20], R33 ;  /* 0x0000002114007388 */ /* 0x008fe20000000800 */
[----:B------:R-:W-:Y:S06]  /*0350*/  BAR.SYNC.DEFER_BLOCKING 0x0 ;  /* 0x0000000000007b1d */ /* 0x000fec0000010000 */
[----:B------:R-:W-:Y:S04]  /*0360*/  LDS R10, [R24] ;  /* 0x00000000180a7984 */ /* 0x000fe80000000800 */
[----:B------:R-:W0:Y:S04]  /*0370*/  LDS.128 R12, [R7] ;  /* 0x00000000070c7984 */ /* 0x000e280000000c00 */
[----:B------:R-:W1:Y:S04]  /*0380*/  LDS R35, [R24+0x40] ;  /* 0x0000400018237984 */ /* 0x000e680000000800 */
[----:B------:R-:W2:Y:S04]  /*0390*/  LDS R31, [R24+0x80] ;  /* 0x00008000181f7984 */ /* 0x000ea80000000800 */
[----:B------:R-:W-:Y:S01]  /*03a0*/  LDS R34, [R24+0x140] ;  /* 0x0001400018227984 */ /* 0x000fe20000000800 */
[----:B0-----:R-:W-:-:S03]  /*03b0*/  FFMA R10, R10, R12, R29 ;  /* 0x0000000c0a0a7223 */ /* 0x001fc6000000001d */
[----:B------:R-:W0:Y:S01]  /*03c0*/  LDS R12, [R24+0xc0] ;  /* 0x0000c000180c7984 */ /* 0x000e220000000800 */
[----:B-1----:R-:W-:-:S03]  /*03d0*/  FFMA R36, R35, R13, R10 ;  /* 0x0000000d23247223 */ /* 0x002fc6000000000a */
[----:B------:R-:W-:Y:S04]  /*03e0*/  LDS R13, [R24+0x100] ;  /* 0x00010000180d7984 */ /* 0x000fe80000000800 */
[----:B------:R-:W1:Y:S04]  /*03f0*/  LDS.128 R8, [R7+0x10] ;  /* 0x0000100007087984 */ /* 0x000e680000000c00 */
[----:B------:R-:W3:Y:S01]  /*0400*/  LDS R29, [R24+0x180] ;  /* 0x00018000181d7984 */ /* 0x000ee20000000800 */
[----:B--2---:R-:W-:-:S03]  /*0410*/  FFMA R31, R31, R14, R36 ;  /* 0x0000000e1f1f7223 */ /* 0x004fc60000000024 */
[----:B------:R-:W-:Y:S01]  /*0420*/  LDS R36, [R24+0x200] ;  /* 0x0002000018247984 */ /* 0x000fe20000000800 */
[----:B0-----:R-:W-:-:S04]  /*0430*/  FFMA R15, R12, R15, R31 ;  /* 0x0000000f0c0f7223 */ /* 0x001fc8000000001f */
[----:B-1----:R-:W-:Y:S02]  /*0440*/  FFMA R13, R13, R8, R15 ;  /* 0x000000080d0d7223 */ /* 0x002fe4000000000f */
[----:B------:R-:W0:Y:S02]  /*0450*/  LDS R8, [R24+0x1c0] ;  /* 0x0001c00018087984 */ /* 0x000e240000000800 */
[----:B------:R-:W-:Y:S02]  /*0460*/  FFMA R34, R34, R9, R13 ;  /* 0x0000000922227223 */ /* 0x000fe4000000000d */
[----:B------:R-:W1:Y:S04]  /*0470*/  LDS.128 R12, [R7+0x20] ;  /* 0x00002000070c7984 */ /* 0x000e680000000c00 */
[----:B------:R-:W2:Y:S01]  /*0480*/  LDS R9, [R24+0x240] ;  /* 0x0002400018097984 */ /* 0x000ea20000000800 */
[----:B---3--:R-:W-:-:S03]  /*0490*/  FFMA R29, R29, R10, R34 ;  /* 0x0000000a1d1d7223 */ /* 0x008fc60000000022 */
[----:B------:R-:W3:Y:S04]  /*04a0*/  LDS R34, [R24+0x280] ;  /* 0x0002800018227984 */ /* 0x000ee80000000800 */
[----:B------:R-:W4:Y:S01]  /*04b0*/  LDS R10, [R24+0x2c0] ;  /* 0x0002c000180a7984 */ /* 0x000f220000000800 */
[----:B0-----:R-:W-:-:S03]  /*04c0*/  FFMA R11, R8, R11, R29 ;  /* 0x0000000b080b7223 */ /* 0x001fc6000000001d */
[----:B------:R-:W-:Y:S01]  /*04d0*/  LDS R29, [R24+0x380] ;  /* 0x00038000181d7984 */ /* 0x000fe20000000800 */
[----:B-1----:R-:W-:-:S03]  /*04e0*/  FFMA R12, R36, R12, R11 ;  /* 0x0000000c240c7223 */ /* 0x002fc6000000000b */
[----:B------:R-:W-:Y:S01]  /*04f0*/  LDS R36, [R24+0x3c0] ;  /* 0x0003c00018247984 */ /* 0x000fe20000000800 */
[----:B--2---:R-:W-:-:S04]  /*0500*/  FFMA R9, R9, R13, R12 ;  /* 0x0000000d09097223 */ /* 0x004fc8000000000c */
[----:B---3--:R-:W-:Y:S02]  /*0510*/  FFMA R11, R34, R14, R9 ;  /* 0x0000000e220b7223 */ /* 0x008fe40000000009 */
[----:B------:R-:W-:Y:S02]  /*0520*/  LDS R9, [R24+0x300] ;  /* 0x0003000018097984 */ /* 0x000fe40000000800 */
[----:B----4-:R-:W-:Y:S02]  /*0530*/  FFMA R10, R10, R15, R11 ;  /* 0x0000000f0a0a7223 */ /* 0x010fe4000000000b */
[----:B------:R-:W-:Y:S04]  /*0540*/  LDS R11, [R24+0x340] ;  /* 0x00034000180b7984 */ /* 0x000fe80000000800 */
[----:B------:R-:W0:Y:S01]  /*0550*/  LDS.128 R12, [R7+0x30] ;  /* 0x00003000070c7984 */ /* 0x000e220000000c00 */
[----:B------:R-:W-:Y:S01]  /*0560*/  BAR.SYNC.DEFER_BLOCKING 0x0 ;  /* 0x0000000000007b1d */ /* 0x000fe20000010000 */
[----:B------:R-:W-:-:S05]  /*0570*/  IMAD.WIDE.U32 R34, R28, 0x4, R18 ;  /* 0x000000041c227825 */ /* 0x000fca00078e0012 */
[----:B------:R-:W2:Y:S04]  /*0580*/  LDG.E R33, desc[UR8][R16.64+0x40] ;  /* 0x0000400810217981 */ /* 0x000ea8000c1e1900 */
[----:B------:R-:W3:Y:S01]  /*0590*/  LDG.E R35, desc[UR8][R34.64] ;  /* 0x0000000822237981 */ /* 0x000ee2000c1e1900 */
[----:B0-----:R-:W-:-:S04]  /*05a0*/  FFMA R10, R9, R12, R10 ;  /* 0x0000000c090a7223 */ /* 0x001fc8000000000a */
[----:B------:R-:W-:-:S04]  /*05b0*/  FFMA R13, R11, R13, R10 ;  /* 0x0000000d0b0d7223 */ /* 0x000fc8000000000a */
[----:B------:R-:W-:-:S04]  /*05c0*/  FFMA R13, R29, R14, R13 ;  /* 0x0000000e1d0d7223 */ /* 0x000fc8000000000d */
[----:B------:R-:W-:Y:S01]  /*05d0*/  FFMA R36, R36, R15, R13 ;  /* 0x0000000f24247223 */ /* 0x000fe2000000000d */
        /* <DEDUP_REMOVED lines=16> */
[----:B0-----:R-:W-:-:S03]  /*06e0*/  FFMA R11, R8, R11, R29 ;  /* 0x0000000b080b7223 */ /* 0x001fc6000000001d */
[----:B------:R-:W-:Y:S01]  /*06f0*/  LDS R29, [R24+0x380] ;  /* 0x00038000181d7984 */ /* 0x000fe20000000800 */
[----:B-1----:R-:W-:-:S03]  /*0700*/  FFMA R9, R9, R12, R11 ;  /* 0x0000000c09097223 */ /* 0x002fc6000000000b */
[----:B------:R-:W0:Y:S01]  /*0710*/  LDS R12, [R24+0x1c0] ;  /* 0x0001c000180c7984 */ /* 0x000e220000000800 */
[----:B------:R-:W-:-:S03]  /*0720*/  FFMA R34, R34, R13, R9 ;  /* 0x0000000d22227223 */ /* 0x000fc60000000009 */
[----:B------:R-:W1:Y:S04]  /*0730*/  LDS.128 R8, [R7+0x20] ;  /* 0x0000200007087984 */ /* 0x000e680000000c00 */
[----:B------:R-:W2:Y:S01]  /*0740*/  LDS R13, [R24+0x240] ;  /* 0x00024000180d7984 */ /* 0x000ea20000000800 */
[----:B---3--:R-:W-:-:S03]  /*0750*/  FFMA R31, R31, R14, R34 ;  /* 0x0000000e1f1f7223 */ /* 0x008fc60000000022 */
[----:B------:R-:W3:Y:S04]  /*0760*/  LDS R34, [R24+0x280] ;  /* 0x0002800018227984 */ /* 0x000ee80000000800 */
[----:B------:R-:W4:Y:S01]  /*0770*/  LDS R14, [R24+0x2c0] ;  /* 0x0002c000180e7984 */ /* 0x000f220000000800 */
[----:B0-----:R-:W-:-:S04]  /*0780*/  FFMA R15, R12, R15, R31 ;  /* 0x0000000f0c0f7223 */ /* 0x001fc8000000001f */
[----:B-1----:R-:W-:Y:S02]  /*0790*/  FFMA R8, R36, R8, R15 ;  /* 0x0000000824087223 */ /* 0x002fe4000000000f */
[----:B------:R-:W-:Y:S02]  /*07a0*/  LDS R36, [R24+0x3c0] ;  /* 0x0003c00018247984 */ /* 0x000fe40000000800 */
        /* <DEDUP_REMOVED lines=14> */
[----:B------:R-:W-:Y:S01]  /*0890*/  IMAD.WIDE.U32 R18, R32, 0x4, R18 ;  /* 0x0000000420127825 */ /* 0x000fe200078e0012 */
[----:B--2---:R-:W-:Y:S04]  /*08a0*/  STS [R22], R33 ;  /* 0x0000002116007388 */ /* 0x004fe80000000800 */
[----:B---3--:R-:W-:Y:S01]  /*08b0*/  STS [R20], R35 ;  /* 0x0000002314007388 */ /* 0x008fe20000000800 */
[----:B------:R-:W-:Y:S06]  /*08c0*/  BAR.SYNC.DEFER_BLOCKING 0x0 ;  /* 0x0000000000007b1d */ /* 0x000fec0000010000 */
[----:B------:R-:W-:Y:S04]  /*08d0*/  LDS R31, [R24] ;  /* 0x00000000181f7984 */ /* 0x000fe80000000800 */
[----:B------:R-:W0:Y:S04]  /*08e0*/  LDS.128 R8, [R7] ;  /* 0x0000000007087984 */ /* 0x000e280000000c00 */
[----:B------:R-:W1:Y:S04]  /*08f0*/  LDS R12, [R24+0x40] ;  /* 0x00004000180c7984 */ /* 0x000e680000000800 */
[----:B------:R-:W2:Y:S04]  /*0900*/  LDS R29, [R24+0x80] ;  /* 0x00008000181d7984 */ /* 0x000ea80000000800 */
[----:B------:R-:W3:Y:S01]  /*0910*/  LDS R33, [R24+0xc0] ;  /* 0x0000c00018217984 */ /* 0x000ee20000000800 */
[----:B0-----:R-:W-:-:S03]  /*0920*/  FFMA R31, R31, R8, R36 ;  /* 0x000000081f1f7223 */ /* 0x001fc60000000024 */
[----:B------:R-:W-:Y:S01]  /*0930*/  LDS R36, [R24+0x100] ;  /* 0x0001000018247984 */ /* 0x000fe20000000800 */
[----:B-1----:R-:W-:-:S03]  /*0940*/  FFMA R34, R12, R9, R31 ;  /* 0x000000090c227223 */ /* 0x002fc6000000001f */
[----:B------:R-:W0:Y:S04]  /*0950*/  LDS.128 R12, [R7+0x10] ;  /* 0x00001000070c7984 */ /* 0x000e280000000c00 */
[----:B------:R-:W1:Y:S01]  /*0960*/  LDS R8, [R24+0x140] ;  /* 0x0001400018087984 */ /* 0x000e620000000800 */
[----:B--2---:R-:W-:-:S03]  /*0970*/  FFMA R10, R29, R10, R34 ;  /* 0x0000000a1d0a7223 */ /* 0x004fc60000000022 */
[----:B------:R-:W2:Y:S01]  /*0980*/  LDS R29, [R24+0x180] ;  /* 0x00018000181d7984 */ /* 0x000ea20000000800 */
[----:B---3--:R-:W-:-:S03]  /*0990*/  FFMA R11, R33, R11, R10 ;  /* 0x0000000b210b7223 */ /* 0x008fc6000000000a */
[----:B------:R-:W-:Y:S04]  /*09a0*/  LDS R31, [R24+0x240] ;  /* 0x00024000181f7984 */ /* 0x000fe80000000800 */
        /* <DEDUP_REMOVED lines=11> */
[----:B------:R-:W-:Y:S02]  /*0a60*/  LDS R36, [R24+0x340] ;  /* 0x0003400018247984 */ /* 0x000fe40000000800 */
[----:B------:R-:W-:Y:S02]  /*0a70*/  FFMA R12, R31, R9, R8 ;  /* 0x000000091f0c7223 */ /* 0x000fe40000000008 */
[----:B------:R-:W0:Y:S02]  /*0a80*/  LDS R8, [R24+0x2c0] ;  /* 0x0002c00018087984 */ /* 0x000e240000000800 */
[----:B---3--:R-:W-:Y:S02]  /*0a90*/  FFMA R9, R13, R10, R12 ;  /* 0x0000000a0d097223 */ /* 0x008fe4000000000c */
[----:B------:R-:W-:Y:S04]  /*0aa0*/  LDS R31, [R24+0x380] ;  /* 0x00038000181f7984 */ /* 0x000fe80000000800 */
[----:B------:R-:W1:Y:S01]  /*0ab0*/  LDS.128 R12, [R7+0x30] ;  /* 0x00003000070c7984 */ /* 0x000e620000000c00 */
[----:B------:R-:W-:Y:S06]  /*0ac0*/  BAR.SYNC.DEFER_BLOCKING 0x0 ;  /* 0x0000000000007b1d */ /* 0x000fec0000010000 */
[----:B------:R0:W2:Y:S04]  /*0ad0*/  LDG.E R17, desc[UR8][R16.64+0xc0] ;  /* 0x0000c00810117981 */ /* 0x0000a8000c1e1900 */
[----:B------:R-:W3:Y:S01]  /*0ae0*/  LDG.E R19, desc[UR8][R18.64] ;  /* 0x0000000812137981 */ /* 0x000ee2000c1e1900 */
[----:B0-----:R-:W-:-:S04]  /*0af0*/  FFMA R16, R8, R11, R9 ;  /* 0x0000000b08107223 */ /* 0x001fc80000000009 */
[----:B-1----:R-:W-:-:S04]  /*0b00*/  FFMA R33, R33, R12, R16 ;  /* 0x0000000c21217223 */ /* 0x002fc80000000010 */
[----:B------:R-:W-:-:S04]  /*0b10*/  FFMA R36, R36, R13, R33 ;  /* 0x0000000d24247223 */ /* 0x000fc80000000021 */
[----:B------:R-:W-:-:S04]  /*0b20*/  FFMA R31, R31, R14, R36 ;  /* 0x0000000e1f1f7223 */ /* 0x000fc80000000024 */
[----:B------:R-:W-:Y:S01]  /*0b30*/  FFMA R16, R34, R15, R31 ;  /* 0x0000000f22107223 */ /* 0x000fe2000000001f */
[----:B------:R-:W-:-:S04]  /*0b40*/  IADD3 R23, PT, PT, R23, 0x4, RZ ;  /* 0x0000000417177810 */ /* 0x000fc80007ffe0ff */
[----:B------:R-:W-:Y:S02]  /*0b50*/  ISETP.NE.AND P0, PT, R23, RZ, PT ;  /* 0x000000ff1700720c */ /* 0x000fe40003f05270 */
[----:B------:R-:W-:Y:S02]  /*0b60*/  IADD3 R25, PT, PT, R25, 0x40, RZ ;  /* 0x0000004019197810 */ /* 0x000fe40007ffe0ff */
[C---:B------:R-:W-:Y:S02]  /*0b70*/  LEA R32, R5.reuse, R32, 0x6 ;  /* 0x0000002005207211 */ /* 0x040fe400078e30ff */
[C---:B------:R-:W-:Y:S02]  /*0b80*/  LEA R30, R5.reuse, R30, 0x6 ;  /* 0x0000001e051e7211 */ /* 0x040fe400078e30ff */
[C---:B------:R-:W-:Y:S02]  /*0b90*/  LEA R28, R5.reuse, R28, 0x6 ;  /* 0x0000001c051c7211 */ /* 0x040fe400078e30ff */
[----:B------:R-:W-:Y:S01]  /*0ba0*/  LEA R26, R5, R26, 0x6 ;  /* 0x0000001a051a7211 */ /* 0x000fe200078e30ff */
[----:B--2---:R-:W-:Y:S04]  /*0bb0*/  STS [R22], R17 ;  /* 0x0000001116007388 */ /* 0x004fe80000000800 */
[----:B---3--:R-:W-:Y:S01]  /*0bc0*/  STS [R20], R19 ;  /* 0x0000001314007388 */ /* 0x008fe20000000800 */
[----:B------:R-:W-:Y:S06]  /*0bd0*/  BAR.SYNC.DEFER_BLOCKING 0x0 ;  /* 0x0000000000007b1d */ /* 0x000fec0000010000 */
[----:B------:R-:W-:Y:S04]  /*0be0*/  LDS R29, [R24] ;  /* 0x00000000181d7984 */ /* 0x000fe80000000800 */
[----:B------:R-:W0:Y:S04]  /*0bf0*/  LDS.128 R8, [R7] ;  /* 0x0000000007087984 */ /* 0x000e280000000c00 */
[----:B------:R-:W1:Y:S04]  /*0c00*/  LDS R35, [R24+0x40] ;  /* 0x0000400018237984 */ /* 0x000e680000000800 */
[----:B------:R-:W2:Y:S04]  /*0c10*/  LDS R37, [R24+0x80] ;  /* 0x0000800018257984 */ /* 0x000ea80000000800 */
[----:B------:R-:W3:Y:S04]  /*0c20*/  LDS R36, [R24+0xc0] ;  /* 0x0000c00018247984 */ /* 0x000ee80000000800 */
[----:B------:R-:W-:Y:S04]  /*0c30*/  LDS R31, [R24+0x100] ;  /* 0x00010000181f7984 */ /* 0x000fe80000000800 */
[----:B------:R-:W4:Y:S04]  /*0c40*/  LDS.128 R12, [R7+0x10] ;  /* 0x00001000070c7984 */ /* 0x000f280000000c00 */
[----:B------:R-:W5:Y:S04]  /*0c50*/  LDS R34, [R24+0x140] ;  /* 0x0001400018227984 */ /* 0x000f680000000800 */
[----:B------:R-:W5:Y:S01]  /*0c60*/  LDS R33, [R24+0x180] ;  /* 0x0001800018217984 */ /* 0x000f620000000800 */
[----:B0-----:R-:W-:-:S03]  /*0c70*/  FFMA R8, R29, R8, R16 ;  /* 0x000000081d087223 */ /* 0x001fc60000000010 */
[----:B------:R-:W-:Y:S01]  /*0c80*/  LDS R29, [R24+0x200] ;  /* 0x00020000181d7984 */ /* 0x000fe20000000800 */
[----:B-1----:R-:W-:-:S03]  /*0c90*/  FFMA R16, R35, R9, R8 ;  /* 0x0000000923107223 */ /* 0x002fc60000000008 */
[----:B------:R-:W0:Y:S01]  /*0ca0*/  LDS R8, [R24+0x1c0] ;  /* 0x0001c00018087984 */ /* 0x000e220000000800 */
[----:B--2---:R-:W-:-:S03]  /*0cb0*/  FFMA R37, R37, R10, R16 ;  /* 0x0000000a25257223 */ /* 0x004fc60000000010 */
[----:B------:R-:W1:Y:S01]  /*0cc0*/  LDS.128 R16, [R7+0x20] ;  /* 0x0000200007107984 */ /* 0x000e620000000c00 */
[----:B---3--:R-:W-:-:S04]  /*0cd0*/  FFMA R36, R36, R11, R37 ;  /* 0x0000000b24247223 */ /* 0x008fc80000000025 */
[----:B----4-:R-:W-:Y:S02]  /*0ce0*/  FFMA R31, R31, R12, R36 ;  /* 0x0000000c1f1f7223 */ /* 0x010fe40000000024 */
[----:B------:R-:W2:Y:S02]  /*0cf0*/  LDS R12, [R24+0x240] ;  /* 0x00024000180c7984 */ /* 0x000ea40000000800 */
[----:B-----5:R-:W-:Y:S02]  /*0d00*/  FFMA R34, R34, R13, R31 ;  /* 0x0000000d22227223 */ /* 0x020fe4000000001f */
[----:B------:R-:W3:Y:S02]  /*0d10*/  LDS R13, [R24+0x280] ;  /* 0x00028000180d7984 */ /* 0x000ee40000000800 */
[----:B------:R-:W-:Y:S02]  /*0d20*/  FFMA R33, R33, R14, R34 ;  /* 0x0000000e21217223 */ /* 0x000fe40000000022 */
[----:B------:R-:W4:Y:S04]  /*0d30*/  LDS R14, [R24+0x2c0] ;  /* 0x0002c000180e7984 */ /* 0x000f280000000800 */
[----:B------:R-:W-:Y:S01]  /*0d40*/  LDS R34, [R24+0x340] ;  /* 0x0003400018227984 */ /* 0x000fe20000000800 */
[----:B0-----:R-:W-:-:S03]  /*0d50*/  FFMA R36, R8, R15, R33 ;  /* 0x0000000f08247223 */ /* 0x001fc60000000021 */
[----:B------:R-:W-:Y:S04]  /*0d60*/  LDS R15, [R24+0x300] ;  /* 0x00030000180f7984 */ /* 0x000fe80000000800 */
[----:B------:R-:W0:Y:S01]  /*0d70*/  LDS.128 R8, [R7+0x30] ;  /* 0x0000300007087984 */ /* 0x000e220000000c00 */
[----:B-1----:R-:W-:-:S03]  /*0d80*/  FFMA R31, R29, R16, R36 ;  /* 0x000000101d1f7223 */ /* 0x002fc60000000024 */
[----:B------:R-:W1:Y:S04]  /*0d90*/  LDS R29, [R24+0x380] ;  /* 0x00038000181d7984 */ /* 0x000e680000000800 */
[----:B------:R-:W5:Y:S01]  /*0da0*/  LDS R16, [R24+0x3c0] ;  /* 0x0003c00018107984 */ /* 0x000f620000000800 */
[----:B--2---:R-:W-:-:S04]  /*0db0*/  FFMA R12, R12, R17, R31 ;  /* 0x000000110c0c7223 */ /* 0x004fc8000000001f */
[----:B---3--:R-:W-:-:S04]  /*0dc0*/  FFMA R13, R13, R18, R12 ;  /* 0x000000120d0d7223 */ /* 0x008fc8000000000c */
[----:B----4-:R-:W-:-:S04]  /*0dd0*/  FFMA R14, R14, R19, R13 ;  /* 0x000000130e0e7223 */ /* 0x010fc8000000000d */
[----:B0-----:R-:W-:-:S04]  /*0de0*/  FFMA R15, R15, R8, R14 ;  /* 0x000000080f0f7223 */ /* 0x001fc8000000000e */
[----:B------:R-:W-:-:S04]  /*0df0*/  FFMA R34, R34, R9, R15 ;  /* 0x0000000922227223 */ /* 0x000fc8000000000f */
[----:B-1----:R-:W-:-:S04]  /*0e00*/  FFMA R29, R29, R10, R34 ;  /* 0x0000000a1d1d7223 */ /* 0x002fc80000000022 */
[----:B-----5:R-:W-:Y:S01]  /*0e10*/  FFMA R29, R16, R11, R29 ;  /* 0x0000000b101d7223 */ /* 0x020fe2000000001d */
[----:B------:R-:W-:Y:S06]  /*0e20*/  BAR.SYNC.DEFER_BLOCKING 0x0 ;  /* 0x0000000000007b1d */ /* 0x000fec0000010000 */
[----:B------:R-:W-:Y:S05]  /*0e30*/  @P0 BRA `(.L_x_2) ;  /* 0xfffffff400240947 */ /* 0x000fea000383ffff */
.L_x_1:
[----:B------:R-:W-:-:S13]  /*0e40*/  LOP3.LUT P0, R8, R27, 0x3, RZ, 0xc0, !PT ;  /* 0x000000031b087812 */ /* 0x000fda000780c0ff */
[----:B------:R-:W-:Y:S05]  /*0e50*/  @!P0 BRA `(.L_x_0) ;  /* 0x0000000800748947 */ /* 0x000fea0003800000 */
[----:B------:R-:W-:Y:S02]  /*0e60*/  ISETP.NE.AND P0, PT, R8, 0x1, PT ;  /* 0x000000010800780c */ /* 0x000fe40003f05270 */
[----:B------:R-:W-:-:S04]  /*0e70*/  LOP3.LUT R27, R27, 0x1, RZ, 0xc0, !PT ;  /* 0x000000011b1b7812 */ /* 0x000fc800078ec0ff */
[----:B------:R-:W-:-:S07]  /*0e80*/  ISETP.NE.U32.AND P1, PT, R27, 0x1, PT ;  /* 0x000000011b00780c */ /* 0x000fce0003f25070 */
[----:B------:R-:W-:Y:S06]  /*0e90*/  @!P0 BRA `(.L_x_3) ;  /* 0x00000004008c8947 */ /* 0x000fec0003800000 */
[----:B------:R-:W0:Y:S01]  /*0ea0*/  LDC.64 R22, c[0x0][0x380] ;  /* 0x0000e000ff167b82 */ /* 0x000e220000000a00 */
[C---:B------:R-:W-:Y:S02]  /*0eb0*/  LEA R18, R0.reuse, R3, 0x4 ;  /* 0x0000000300127211 */ /* 0x040fe400078e20ff */
[----:B------:R-:W-:-:S03]  /*0ec0*/  LEA R9, R0, R21, 0x4 ;  /* 0x0000001500097211 */ /* 0x000fc600078e20ff */
[----:B------:R-:W-:Y:S02]  /*0ed0*/  IMAD R13, R18, R5, R4 ;  /* 0x00000005120d7224 */ /* 0x000fe400078e0204 */
[----:B------:R-:W1:Y:S01]  /*0ee0*/  LDC.64 R16, c[0x0][0x388] ;  /* 0x0000e200ff107b82 */ /* 0x000e620000000a00 */
[----:B0-----:R-:W-:-:S05]  /*0ef0*/  IMAD.WIDE R22, R9, 0x4, R22 ;  /* 0x0000000409167825 */ /* 0x001fca00078e0216 */
[----:B------:R-:W2:Y:S01]  /*0f00*/  LDG.E R19, desc[UR8][R22.64] ;  /* 0x0000000816137981 */ /* 0x000ea2000c1e1900 */
[----:B-1----:R-:W-:-:S05]  /*0f10*/  IMAD.WIDE.U32 R12, R13, 0x4, R16 ;  /* 0x000000040d0c7825 */ /* 0x002fca00078e0010 */
[----:B------:R-:W3:Y:S01]  /*0f20*/  LDG.E R25, desc[UR8][R12.64] ;  /* 0x000000080c197981 */ /* 0x000ee2000c1e1900 */
[----:B------:R-:W-:Y:S01]  /*0f30*/  ULEA UR5, UR6, UR4, 0x18 ;  /* 0x0000000406057291 */ /* 0x000fe2000f8ec0ff */
[----:B------:R-:W-:-:S05]  /*0f40*/  LEA R32, R2, R7, 0x2 ;  /* 0x0000000702207211 */ /* 0x000fca00078e10ff */
[----:B------:R-:W-:-:S04]  /*0f50*/  LEA R20, R2, UR5, 0x2 ;  /* 0x0000000502147c11 */ /* 0x000fc8000f8e10ff */
[----:B------:R-:W-:Y:S02]  /*0f60*/  LEA R30, R3, R20, 0x6 ;  /* 0x00000014031e7211 */ /* 0x000fe400078e30ff */
[----:B------:R-:W-:-:S03]  /*0f70*/  IADD3 R18, PT, PT, R18, 0x10, RZ ;  /* 0x0000001012127810 */ /* 0x000fc60007ffe0ff */
        /* <DEDUP_REMOVED lines=11> */
[----:B------:R-:W5:Y:S04]  /*1030*/  LDS R19, [R20+0x180] ;  /* 0x0001800014137984 */ /* 0x000f680000000800 */
[----:B------:R-:W5:Y:S04]  /*1040*/  LDS R24, [R20+0x1c0] ;  /* 0x0001c00014187984 */ /* 0x000f680000000800 */
[----:B------:R-:W-:Y:S01]  /*1050*/  LDS R33, [R20+0x280] ;  /* 0x0002800014217984 */ /* 0x000fe20000000800 */
[----:B0-----:R-:W-:-:S03]  /*1060*/  FFMA R8, R28, R8, R29 ;  /* 0x000000081c087223 */ /* 0x001fc6000000001d */
[----:B------:R-:W-:Y:S01]  /*1070*/  LDS R29, [R20+0x300] ;  /* 0x00030000141d7984 */ /* 0x000fe20000000800 */
[----:B-1----:R-:W-:-:S03]  /*1080*/  FFMA R9, R27, R9, R8 ;  /* 0x000000091b097223 */ /* 0x002fc60000000008 */
[----:B------:R-:W-:Y:S01]  /*1090*/  LDS R27, [R20+0x200] ;  /* 0x00020000141b7984 */ /* 0x000fe20000000800 */
[----:B--2---:R-:W-:-:S03]  /*10a0*/  FFMA R10, R34, R10, R9 ;  /* 0x0000000a220a7223 */ /* 0x004fc60000000009 */
[----:B------:R-:W-:Y:S01]  /*10b0*/  LDS R34, [R20+0x2c0] ;  /* 0x0002c00014227984 */ /* 0x000fe20000000800 */
[----:B---3--:R-:W-:-:S03]  /*10c0*/  FFMA R11, R31, R11, R10 ;  /* 0x0000000b1f0b7223 */ /* 0x008fc6000000000a */
[----:B------:R-:W-:Y:S04]  /*10d0*/  LDS R31, [R20+0x380] ;  /* 0x00038000141f7984 */ /* 0x000fe80000000800 */
[----:B------:R-:W-:Y:S01]  /*10e0*/  LDS R28, [R20+0x3c0] ;  /* 0x0003c000141c7984 */ /* 0x000fe20000000800 */
[----:B----4-:R-:W-:-:S03]  /*10f0*/  FFMA R11, R36, R12, R11 ;  /* 0x0000000c240b7223 */ /* 0x010fc6000000000b */
[----:B------:R-:W-:Y:S01]  /*1100*/  LDS R36, [R20+0x240] ;  /* 0x0002400014247984 */ /* 0x000fe20000000800 */
[----:B-----5:R-:W-:Y:S01]  /*1110*/  FFMA R26, R26, R13, R11 ;  /* 0x0000000d1a1a7223 */ /* 0x020fe2000000000b */
[----:B------:R-:W-:Y:S02]  /*1120*/  IMAD R13, R18, R5, R4 ;  /* 0x00000005120d7224 */ /* 0x000fe400078e0204 */
[----:B------:R-:W0:Y:S01]  /*1130*/  LDS.128 R8, [R7+0x20] ;  /* 0x0000200007087984 */ /* 0x000e220000000c00 */
[----:B------:R-:W-:Y:S01]  /*1140*/  FFMA R19, R19, R14, R26 ;  /* 0x0000000e13137223 */ /* 0x000fe2000000001a */
[----:B------:R-:W-:Y:S02]  /*1150*/  IMAD.WIDE.U32 R12, R13, 0x4, R16 ;  /* 0x000000040d0c7825 */ /* 0x000fe400078e0010 */
[----:B------:R-:W-:Y:S02]  /*1160*/  LDS R26, [R20+0x340] ;  /* 0x00034000141a7984 */ /* 0x000fe40000000800 */
[----:B------:R-:W-:-:S02]  /*1170*/  FFMA R35, R24, R15, R19 ;  /* 0x0000000f18237223 */ /* 0x000fc40000000013 */
[----:B------:R-:W1:Y:S01]  /*1180*/  LDS.128 R16, [R7+0x30] ;  /* 0x0000300007107984 */ /* 0x000e620000000c00 */
[----:B------:R-:W-:Y:S06]  /*1190*/  BAR.SYNC.DEFER_BLOCKING 0x0 ;  /* 0x0000000000007b1d */ /* 0x000fec0000010000 */
[----:B------:R-:W2:Y:S04]  /*11a0*/  LDG.E R23, desc[UR8][R22.64+0x40] ;  /* 0x0000400816177981 */ /* 0x000ea8000c1e1900 */
[----:B------:R-:W3:Y:S01]  /*11b0*/  LDG.E R37, desc[UR8][R12.64] ;  /* 0x000000080c257981 */ /* 0x000ee2000c1e1900 */
[----:B0-----:R-:W-:-:S04]  /*11c0*/  FFMA R35, R27, R8, R35 ;  /* 0x000000081b237223 */ /* 0x001fc80000000023 */
[----:B------:R-:W-:-:S04]  /*11d0*/  FFMA R36, R36, R9, R35 ;  /* 0x0000000924247223 */ /* 0x000fc80000000023 */
[----:B------:R-:W-:-:S04]  /*11e0*/  FFMA R33, R33, R10, R36 ;  /* 0x0000000a21217223 */ /* 0x000fc80000000024 */
[----:B------:R-:W-:-:S04]  /*11f0*/  FFMA R34, R34, R11, R33 ;  /* 0x0000000b22227223 */ /* 0x000fc80000000021 */
[----:B-1----:R-:W-:-:S04]  /*1200*/  FFMA R29, R29, R16, R34 ;  /* 0x000000101d1d7223 */ /* 0x002fc80000000022 */
[----:B------:R-:W-:-:S04]  /*1210*/  FFMA R26, R26, R17, R29 ;  /* 0x000000111a1a7223 */ /* 0x000fc8000000001d */
[----:B------:R-:W-:-:S04]  /*1220*/  FFMA R31, R31, R18, R26 ;  /* 0x000000121f1f7223 */ /* 0x000fc8000000001a */
[----:B------:R-:W-:Y:S01]  /*1230*/  FFMA R28, R28, R19, R31 ;  /* 0x000000131c1c7223 */ /* 0x000fe2000000001f */
[----:B------:R-:W-:Y:S01]  /*1240*/  IADD3 R0, PT, PT, R0, 0x2, RZ ;  /* 0x0000000200007810 */ /* 0x000fe20007ffe0ff */
        /* <DEDUP_REMOVED lines=13> */
[----:B------:R-:W-:Y:S04]  /*1320*/  LDS R31, [R20+0x200] ;  /* 0x00020000141f7984 */ /* 0x000fe80000000800 */
[----:B------:R-:W5:Y:S01]  /*1330*/  LDS.128 R16, [R7+0x20] ;  /* 0x0000200007107984 */ /* 0x000f620000000c00 */
[----:B0-----:R-:W-:-:S03]  /*1340*/  FFMA R25, R25, R12, R28 ;  /* 0x0000000c19197223 */ /* 0x001fc6000000001c */
[----:B------:R-:W0:Y:S01]  /*1350*/  LDS R28, [R20+0x240] ;  /* 0x00024000141c7984 */ /* 0x000e220000000800 */
[----:B-1----:R-:W-:-:S03]  /*1360*/  FFMA R24, R24, R13, R25 ;  /* 0x0000000d18187223 */ /* 0x002fc60000000019 */
[----:B------:R-:W1:Y:S01]  /*1370*/  LDS R25, [R20+0x280] ;  /* 0x0002800014197984 */ /* 0x000e620000000800 */
[----:B--2---:R-:W-:-:S03]  /*1380*/  FFMA R27, R27, R14, R24 ;  /* 0x0000000e1b1b7223 */ /* 0x004fc60000000018 */
[----:B------:R-:W2:Y:S01]  /*1390*/  LDS R24, [R20+0x2c0] ;  /* 0x0002c00014187984 */ /* 0x000ea20000000800 */
[----:B---3--:R-:W-:-:S03]  /*13a0*/  FFMA R32, R22, R15, R27 ;  /* 0x0000000f16207223 */ /* 0x008fc6000000001b */
[----:B------:R-:W-:Y:S04]  /*13b0*/  LDS R27, [R20+0x300] ;  /* 0x00030000141b7984 */ /* 0x000fe80000000800 */
[----:B------:R-:W3:Y:S01]  /*13c0*/  LDS.128 R12, [R7+0x30] ;  /* 0x00003000070c7984 */ /* 0x000ee20000000c00 */
[----:B----4-:R-:W-:-:S03]  /*13d0*/  FFMA R33, R23, R8, R32 ;  /* 0x0000000817217223 */ /* 0x010fc60000000020 */
[----:B------:R-:W4:Y:S04]  /*13e0*/  LDS R22, [R20+0x340] ;  /* 0x0003400014167984 */ /* 0x000f280000000800 */
[----:B------:R-:W4:Y:S01]  /*13f0*/  LDS R23, [R20+0x380] ;  /* 0x0003800014177984 */ /* 0x000f220000000800 */
[----:B-----5:R-:W-:-:S03]  /*1400*/  FFMA R30, R30, R9, R33 ;  /* 0x000000091e1e7223 */ /* 0x020fc60000000021 */
[----:B------:R-:W5:Y:S01]  /*1410*/  LDS R8, [R20+0x3c0] ;  /* 0x0003c00014087984 */ /* 0x000f620000000800 */
[----:B------:R-:W-:-:S04]  /*1420*/  FFMA R29, R29, R10, R30 ;  /* 0x0000000a1d1d7223 */ /* 0x000fc8000000001e */
[----:B------:R-:W-:-:S04]  /*1430*/  FFMA R26, R26, R11, R29 ;  /* 0x0000000b1a1a7223 */ /* 0x000fc8000000001d */
[----:B------:R-:W-:-:S04]  /*1440*/  FFMA R31, R31, R16, R26 ;  /* 0x000000101f1f7223 */ /* 0x000fc8000000001a */
[----:B0-----:R-:W-:-:S04]  /*1450*/  FFMA R28, R28, R17, R31 ;  /* 0x000000111c1c7223 */ /* 0x001fc8000000001f */
[----:B-1----:R-:W-:-:S04]  /*1460*/  FFMA R25, R25, R18, R28 ;  /* 0x0000001219197223 */ /* 0x002fc8000000001c */
[----:B--2---:R-:W-:-:S04]  /*1470*/  FFMA R24, R24, R19, R25 ;  /* 0x0000001318187223 */ /* 0x004fc80000000019 */
[----:B---3--:R-:W-:-:S04]  /*1480*/  FFMA R27, R27, R12, R24 ;  /* 0x0000000c1b1b7223 */ /* 0x008fc80000000018 */
[----:B----4-:R-:W-:-:S04]  /*1490*/  FFMA R22, R22, R13, R27 ;  /* 0x0000000d16167223 */ /* 0x010fc8000000001b */
[----:B------:R-:W-:-:S04]  /*14a0*/  FFMA R23, R23, R14, R22 ;  /* 0x0000000e17177223 */ /* 0x000fc80000000016 */
[----:B-----5:R-:W-:Y:S01]  /*14b0*/  FFMA R29, R8, R15, R23 ;  /* 0x0000000f081d7223 */ /* 0x020fe20000000017 */
[----:B------:R-:W-:Y:S06]  /*14c0*/  BAR.SYNC.DEFER_BLOCKING 0x0 ;  /* 0x0000000000007b1d */ /* 0x000fec0000010000 */
.L_x_3:
[----:B------:R-:W-:Y:S05]  /*14d0*/  @P1 BRA `(.L_x_0) ;  /* 0x0000000000d41947 */ /* 0x000fea0003800000 */
        /* <DEDUP_REMOVED lines=12> */
[----:B------:R-:W-:-:S05]  /*15a0*/  LEA R19, R3, R0, 0x6 ;  /* 0x0000000003137211 */ /* 0x000fca00078e30ff */
        /* <DEDUP_REMOVED lines=25> */
[----:B------:R-:W4:Y:S01]  /*1740*/  LDS R10, [R0+0x340] ;  /* 0x00034000000a7984 */ /* 0x000f220000000800 */
[----:B-----5:R-:W-:-:S03]  /*1750*/  FFMA R2, R2, R13, R3 ;  /* 0x0000000d02027223 */ /* 0x020fc60000000003 */
[----:B------:R-:W5:Y:S04]  /*1760*/  LDS R12, [R0+0x380] ;  /* 0x00038000000c7984 */ /* 0x000f680000000800 */
        /* <DEDUP_REMOVED lines=9> */
[----:B-----5:R-:W-:-:S04]  /*1800*/  FFMA R12, R12, R22, R9 ;  /* 0x000000160c0c7223 */ /* 0x020fc80000000009 */
[----:B------:R-:W-:Y:S01]  /*1810*/  FFMA R29, R3, R23, R12 ;  /* 0x00000017031d7223 */ /* 0x000fe2000000000c */
[----:B------:R-:W-:Y:S06]  /*1820*/  BAR.SYNC.DEFER_BLOCKING 0x0 ;  /* 0x0000000000007b1d */ /* 0x000fec0000010000 */
.L_x_0:
[----:B------:R-:W0:Y:S01]  /*1830*/  LDC.64 R2, c[0x0][0x390] ;  /* 0x0000e400ff027b82 */ /* 0x000e220000000a00 */
[----:B------:R-:W-:-:S04]  /*1840*/  IMAD R5, R6, R5, R4 ;  /* 0x0000000506057224 */ /* 0x000fc800078e0204 */
[----:B0-----:R-:W-:-:S05]  /*1850*/  IMAD.WIDE R2, R5, 0x4, R2 ;  /* 0x0000000405027825 */ /* 0x001fca00078e0202 */
[----:B------:R-:W-:Y:S01]  /*1860*/  STG.E desc[UR8][R2.64], R29 ;  /* 0x0000001d02007986 */ /* 0x000fe2000c101908 */
[----:B------:R-:W-:Y:S05]  /*1870*/  EXIT ;  /* 0x000000000000794d */ /* 0x000fea0003800000 */
.L_x_4:
[----:B------:R-:W-:-:S00]  /*1880*/  BRA `(.L_x_4) ;  /* 0xfffffffc00fc7947 */ /* 0x000fc0000383ffff */
[----:B------:R-:W-:-:S00]  /*1890*/  NOP ;  /* 0x0000000000007918 */ /* 0x000fc00000000000 */
        /* <DEDUP_REMOVED lines=14> */
.L_x_5:


//--------------------- .nv.shared._Z15matmulOptimizedPfS_S_i --------------------------
	.section	.nv.shared._Z15matmulOptimizedPfS_S_i,"aw",@nobits
	.sectionflags	@""
	.align	4
.nv.shared._Z15matmulOptimizedPfS_S_i:
	.zero		3072


//--------------------- .nv.shared.reserved.0     --------------------------
	.section	.nv.shared.reserved.0,"aw",@nobits
	.weak		__nv_reservedSMEM_offset_0_alias
	.size		__nv_reservedSMEM_offset_0_alias, 0, 64
	.other		__nv_reservedSMEM_offset_0_alias,@"STO_CUDA_RESERVED_SHARED STV_DEFAULT"
__nv_reservedSMEM_offset_0_alias:
	.zero		0
	.zero		64


//--------------------- .nv.constant0._Z15matmulOptimizedPfS_S_i --------------------------
	.section	.nv.constant0._Z15matmulOptimizedPfS_S_i,"a",@progbits
	.sectionflags	@""
	.align	4
.nv.constant0._Z15matmulOptimizedPfS_S_i:
	.zero		924


//--------------------- SYMBOLS --------------------------

	.type		.nv.reservedSmem.offset0,@object
	.size		.nv.reservedSmem.offset0,0x4
	.type		.nv.reservedSmem.cap,@object
	.size		.nv.reservedSmem.cap,0x4
